	.headerflags	@"EF_CUDA_TEXMODE_UNIFIED EF_CUDA_64BIT_ADDRESS EF_CUDA_ACCELERATORS EF_CUDA_SM90 EF_CUDA_VIRTUAL_SM(EF_CUDA_SM90)"
	.elftype	@"ET_EXEC"


//--------------------- .nv.info                  --------------------------
	.section	.nv.info,"",@"SHT_CUDA_INFO"
	.align	4


	//----- nvinfo : EIATTR_REGCOUNT
	.align		4
        /*0000*/ 	.byte	0x04, 0x2f
        /*0002*/ 	.short	(.L_3 - .L_2)
	.align		4
.L_2:
        /*0004*/ 	.word	index@(triton_poi_fused__native_batch_norm_legit_no_training_add_convolution_relu_38)
        /*0008*/ 	.word	0x00000019


	//----- nvinfo : EIATTR_MIN_STACK_SIZE
	.align		4
.L_3:
        /*000c*/ 	.byte	0x04, 0x12
        /*000e*/ 	.short	(.L_5 - .L_4)
	.align		4
.L_4:
        /*0010*/ 	.word	index@(triton_poi_fused__native_batch_norm_legit_no_training_add_convolution_relu_38)
        /*0014*/ 	.word	0x00000000


	//----- nvinfo : EIATTR_FRAME_SIZE
	.align		4
.L_5:
        /*0018*/ 	.byte	0x04, 0x11
        /*001a*/ 	.short	(.L_7 - .L_6)
	.align		4
.L_6:
        /*001c*/ 	.word	index@(triton_poi_fused__native_batch_norm_legit_no_training_add_convolution_relu_38)
        /*0020*/ 	.word	0x00000000


	//----- nvinfo : EIATTR_MIN_STACK_SIZE
	.align		4
.L_7:
        /*0024*/ 	.byte	0x04, 0x12
        /*0026*/ 	.short	(.L_9 - .L_8)
	.align		4
.L_8:
        /*0028*/ 	.word	index@(triton_poi_fused__native_batch_norm_legit_no_training_add_convolution_relu_38)
        /*002c*/ 	.word	0x00000000
.L_9:


//--------------------- .nv.info.triton_poi_fused__native_batch_norm_legit_no_training_add_convolution_relu_38 --------------------------
	.section	.nv.info.triton_poi_fused__native_batch_norm_legit_no_training_add_convolution_relu_38,"",@"SHT_CUDA_INFO"
	.sectionflags	@""
	.align	4


	//----- nvinfo : EIATTR_CUDA_API_VERSION
	.align		4
        /*0000*/ 	.byte	0x04, 0x37
        /*0002*/ 	.short	(.L_11 - .L_10)
.L_10:
        /*0004*/ 	.word	0x0000007c


	//----- nvinfo : EIATTR_KPARAM_INFO
	.align		4
.L_11:
        /*0008*/ 	.byte	0x04, 0x17
        /*000a*/ 	.short	(.L_13 - .L_12)
.L_12:
        /*000c*/ 	.word	0x00000000
        /*0010*/ 	.short	0x0008
        /*0012*/ 	.short	0x0040
        /*0014*/ 	.byte	0x00, 0xf0, 0x11, 0x00


	//----- nvinfo : EIATTR_KPARAM_INFO
	.align		4
.L_13:
        /*0018*/ 	.byte	0x04, 0x17
        /*001a*/ 	.short	(.L_15 - .L_14)
.L_14:
        /*001c*/ 	.word	0x00000000
        /*0020*/ 	.short	0x0007
        /*0022*/ 	.short	0x0038
        /*0024*/ 	.byte	0x00, 0xf4, 0x21, 0x00


	//----- nvinfo : EIATTR_KPARAM_INFO
	.align		4
.L_15:
        /*0028*/ 	.byte	0x04, 0x17
        /*002a*/ 	.short	(.L_17 - .L_16)
.L_16:
        /*002c*/ 	.word	0x00000000
        /*0030*/ 	.short	0x0006
        /*0032*/ 	.short	0x0030
        /*0034*/ 	.byte	0x00, 0xf4, 0x21, 0x00


	//----- nvinfo : EIATTR_KPARAM_INFO
	.align		4
.L_17:
        /*0038*/ 	.byte	0x04, 0x17
        /*003a*/ 	.short	(.L_19 - .L_18)
.L_18:
        /*003c*/ 	.word	0x00000000
        /*0040*/ 	.short	0x0005
        /*0042*/ 	.short	0x0028
        /*0044*/ 	.byte	0x00, 0xf4, 0x21, 0x00


	//----- nvinfo : EIATTR_KPARAM_INFO
	.align		4
.L_19:
        /*0048*/ 	.byte	0x04, 0x17
        /*004a*/ 	.short	(.L_21 - .L_20)
.L_20:
        /*004c*/ 	.word	0x00000000
        /*0050*/ 	.short	0x0004
        /*0052*/ 	.short	0x0020
        /*0054*/ 	.byte	0x00, 0xf4, 0x21, 0x00


	//----- nvinfo : EIATTR_KPARAM_INFO
	.align		4
.L_21:
        /*0058*/ 	.byte	0x04, 0x17
        /*005a*/ 	.short	(.L_23 - .L_22)
.L_22:
        /*005c*/ 	.word	0x00000000
        /*0060*/ 	.short	0x0003
        /*0062*/ 	.short	0x0018
        /*0064*/ 	.byte	0x00, 0xf4, 0x21, 0x00


	//----- nvinfo : EIATTR_KPARAM_INFO
	.align		4
.L_23:
        /*0068*/ 	.byte	0x04, 0x17
        /*006a*/ 	.short	(.L_25 - .L_24)
.L_24:
        /*006c*/ 	.word	0x00000000
        /*0070*/ 	.short	0x0002
        /*0072*/ 	.short	0x0010
        /*0074*/ 	.byte	0x00, 0xf4, 0x21, 0x00


	//----- nvinfo : EIATTR_KPARAM_INFO
	.align		4
.L_25:
        /*0078*/ 	.byte	0x04, 0x17
        /*007a*/ 	.short	(.L_27 - .L_26)
.L_26:
        /*007c*/ 	.word	0x00000000
        /*0080*/ 	.short	0x0001
        /*0082*/ 	.short	0x0008
        /*0084*/ 	.byte	0x00, 0xf4, 0x21, 0x00


	//----- nvinfo : EIATTR_KPARAM_INFO
	.align		4
.L_27:
        /*0088*/ 	.byte	0x04, 0x17
        /*008a*/ 	.short	(.L_29 - .L_28)
.L_28:
        /*008c*/ 	.word	0x00000000
        /*0090*/ 	.short	0x0000
        /*0092*/ 	.short	0x0000
        /*0094*/ 	.byte	0x00, 0xf4, 0x21, 0x00


	//----- nvinfo : EIATTR_SPARSE_MMA_MASK
	.align		4
.L_29:
        /*0098*/ 	.byte	0x03, 0x50
        /*009a*/ 	.short	0x0000


	//----- nvinfo : EIATTR_MAXREG_COUNT
	.align		4
        /*009c*/ 	.byte	0x03, 0x1b
        /*009e*/ 	.short	0x00ff


	//----- nvinfo : EIATTR_EXIT_INSTR_OFFSETS
	.align		4
        /*00a0*/ 	.byte	0x04, 0x1c
        /*00a2*/ 	.short	(.L_31 - .L_30)


	//   ....[0]....
.L_30:
        /*00a4*/ 	.word	0x000003c0


	//   ....[1]....
        /*00a8*/ 	.word	0x000003e0


	//----- nvinfo : EIATTR_REQNTID
	.align		4
.L_31:
        /*00ac*/ 	.byte	0x04, 0x10
        /*00ae*/ 	.short	(.L_33 - .L_32)
.L_32:
        /*00b0*/ 	.word	0x00000020
        /*00b4*/ 	.word	0x00000001
        /*00b8*/ 	.word	0x00000001


	//----- nvinfo : EIATTR_CBANK_PARAM_SIZE
	.align		4
.L_33:
        /*00bc*/ 	.byte	0x03, 0x19
        /*00be*/ 	.short	0x0044


	//----- nvinfo : EIATTR_PARAM_CBANK
	.align		4
        /*00c0*/ 	.byte	0x04, 0x0a
        /*00c2*/ 	.short	(.L_35 - .L_34)
	.align		4
.L_34:
        /*00c4*/ 	.word	index@(.nv.constant0.triton_poi_fused__native_batch_norm_legit_no_training_add_convolution_relu_38)
        /*00c8*/ 	.short	0x0210
        /*00ca*/ 	.short	0x0044


	//----- nvinfo : EIATTR_SW_WAR
	.align		4
.L_35:
        /*00cc*/ 	.byte	0x04, 0x36
        /*00ce*/ 	.short	(.L_37 - .L_36)
.L_36:
        /*00d0*/ 	.word	0x00000008
.L_37:


//--------------------- .nv.callgraph             --------------------------
	.section	.nv.callgraph,"",@"SHT_CUDA_CALLGRAPH"
	.align	4
	.sectionentsize	8
	.align		4
        /*0000*/ 	.word	0x00000000
	.align		4
        /*0004*/ 	.word	0xffffffff
	.align		4
        /*0008*/ 	.word	0x00000000
	.align		4
        /*000c*/ 	.word	0xfffffffe
	.align		4
        /*0010*/ 	.word	0x00000000
	.align		4
        /*0014*/ 	.word	0xfffffffd
	.align		4
        /*0018*/ 	.word	0x00000000
	.align		4
        /*001c*/ 	.word	0xfffffffc


//--------------------- .nv.constant4             --------------------------
	.section	.nv.constant4,"a",@progbits
	.align	8
	.align		8
.nv.constant4:
        /*0000*/ 	.dword	_$_str
	.align		8
        /*0008*/ 	.dword	_$_str_$_2


//--------------------- .text.triton_poi_fused__native_batch_norm_legit_no_training_add_convolution_relu_38 --------------------------
	.section	.text.triton_poi_fused__native_batch_norm_legit_no_training_add_convolution_relu_38,"ax",@progbits
	.align	128
        .global         triton_poi_fused__native_batch_norm_legit_no_training_add_convolution_relu_38
        .type           triton_poi_fused__native_batch_norm_legit_no_training_add_convolution_relu_38,@function
        .size           triton_poi_fused__native_batch_norm_legit_no_training_add_convolution_relu_38,(.L_x_1 - triton_poi_fused__native_batch_norm_legit_no_training_add_convolution_relu_38)
        .other          triton_poi_fused__native_batch_norm_legit_no_training_add_convolution_relu_38,@"STO_CUDA_ENTRY STV_DEFAULT"
triton_poi_fused__native_batch_norm_legit_no_training_add_convolution_relu_38:
.text.triton_poi_fused__native_batch_norm_legit_no_training_add_convolution_relu_38:
[----:B------:R-:W0:Y:S01]  /*0000*/  LDC R1, c[0x0][0x28] ;  /* 0x00000a00ff017b82 */ /* 0x000e220000000800 */
[----:B------:R-:W1:Y:S07]  /*0010*/  S2R R22, SR_TID.X ;  /* 0x0000000000167919 */ /* 0x000e6e0000002100 */
[----:B------:R-:W2:Y:S01]  /*0020*/  LDC.64 R6, c[0x0][0x230] ;  /* 0x00008c00ff067b82 */ /* 0x000ea20000000a00 */
[----:B------:R-:W-:Y:S01]  /*0030*/  CS2R R20, SRZ ;  /* 0x0000000000147805 */ /* 0x000fe2000001ff00 */
[----:B------:R-:W-:Y:S01]  /*0040*/  ULDC.64 UR4, c[0x0][0x208] ;  /* 0x0000820000047ab9 */ /* 0x000fe20000000a00 */
[----:B------:R-:W3:Y:S05]  /*0050*/  S2R R17, SR_CTAID.X ;  /* 0x0000000000117919 */ /* 0x000eea0000002500 */
[----:B------:R-:W4:Y:S08]  /*0060*/  LDC.64 R4, c[0x0][0x218] ;  /* 0x00008600ff047b82 */ /* 0x000f300000000a00 */
[----:B------:R-:W5:Y:S08]  /*0070*/  LDC.64 R8, c[0x0][0x220] ;  /* 0x00008800ff087b82 */ /* 0x000f700000000a00 */
[----:B------:R-:W5:Y:S01]  /*0080*/  LDC.64 R10, c[0x0][0x228] ;  /* 0x00008a00ff0a7b82 */ /* 0x000f620000000a00 */
[----:B-1----:R-:W-:-:S07]  /*0090*/  LOP3.LUT R0, R22, 0xf, RZ, 0xc0, !PT ;  /* 0x0000000f16007812 */ /* 0x002fce00078ec0ff */
[----:B------:R-:W1:Y:S01]  /*00a0*/  LDC.64 R12, c[0x0][0x238] ;  /* 0x00008e00ff0c7b82 */ /* 0x000e620000000a00 */
[----:B---3--:R-:W-:Y:S02]  /*00b0*/  SHF.R.S32.HI R2, RZ, 0x1b, R17 ;  /* 0x0000001bff027819 */ /* 0x008fe40000011411 */
[----:B------:R-:W-:Y:S02]  /*00c0*/  LEA R17, R17, R0, 0x4 ;  /* 0x0000000011117211 */ /* 0x000fe400078e20ff */
[----:B------:R-:W-:-:S03]  /*00d0*/  SGXT R0, R2, 0x1 ;  /* 0x000000010200781a */ /* 0x000fc60000000200 */
[----:B------:R-:W3:Y:S01]  /*00e0*/  LDC.64 R14, c[0x0][0x240] ;  /* 0x00009000ff0e7b82 */ /* 0x000ee20000000a00 */
[----:B------:R-:W-:Y:S02]  /*00f0*/  ISETP.GE.AND P0, PT, R17, 0x10, PT ;  /* 0x000000101100780c */ /* 0x000fe40003f06270 */
[----:B------:R-:W-:-:S04]  /*0100*/  LEA.HI R0, R0, R17, RZ, 0x2 ;  /* 0x0000001100007211 */ /* 0x000fc800078f10ff */
[----:B------:R-:W-:Y:S01]  /*0110*/  LOP3.LUT R0, R0, 0xfffffffc, RZ, 0xc0, !PT ;  /* 0xfffffffc00007812 */ /* 0x000fe200078ec0ff */
[----:B------:R-:W1:Y:S03]  /*0120*/  LDC.64 R2, c[0x0][0x210] ;  /* 0x00008400ff027b82 */ /* 0x000e660000000a00 */
[----:B------:R-:W-:-:S05]  /*0130*/  IADD3 R19, R17, -R0, RZ ;  /* 0x8000000011137210 */ /* 0x000fca0007ffe0ff */
[----:B--2---:R-:W-:-:S05]  /*0140*/  IMAD.WIDE R6, R19, 0x4, R6 ;  /* 0x0000000413067825 */ /* 0x004fca00078e0206 */
[----:B------:R5:W2:Y:S01]  /*0150*/  @!P0 LDG.E.EL R20, desc[UR4][R6.64] ;  /* 0x0000000406148981 */ /* 0x000aa2000c2e1900 */
[----:B------:R-:W-:Y:S01]  /*0160*/  HFMA2.MMA R0, -RZ, RZ, 0, 0 ;  /* 0x00000000ff007435 */ /* 0x000fe200000001ff */
[----:B----4-:R-:W-:Y:S01]  /*0170*/  IMAD.WIDE R4, R19, 0x4, R4 ;  /* 0x0000000413047825 */ /* 0x010fe200078e0204 */
[----:B------:R-:W-:Y:S01]  /*0180*/  MOV R16, RZ ;  /* 0x000000ff00107202 */ /* 0x000fe20000000f00 */
[----:B------:R-:W-:-:S03]  /*0190*/  HFMA2.MMA R18, -RZ, RZ, 0, 0 ;  /* 0x00000000ff127435 */ /* 0x000fc600000001ff */
[----:B------:R4:W2:Y:S01]  /*01a0*/  @!P0 LDG.E.EL R21, desc[UR4][R4.64] ;  /* 0x0000000404158981 */ /* 0x0008a2000c2e1900 */
[----:B01----:R-:W-:-:S04]  /*01b0*/  IMAD.WIDE R2, R17, 0x4, R2 ;  /* 0x0000000411027825 */ /* 0x003fc800078e0202 */
[----:B-----5:R-:W-:Y:S01]  /*01c0*/  IMAD.WIDE R6, R17, 0x4, R8 ;  /* 0x0000000411067825 */ /* 0x020fe200078e0208 */
[----:B------:R0:W5:Y:S03]  /*01d0*/  @!P0 LDG.E R0, desc[UR4][R2.64] ;  /* 0x0000000402008981 */ /* 0x000166000c1e1900 */
[C---:B------:R-:W-:Y:S01]  /*01e0*/  IMAD.WIDE R8, R19.reuse, 0x4, R10 ;  /* 0x0000000413087825 */ /* 0x040fe200078e020a */
[----:B------:R-:W5:Y:S03]  /*01f0*/  @!P0 LDG.E R16, desc[UR4][R6.64] ;  /* 0x0000000406108981 */ /* 0x000f66000c1e1900 */
[C---:B------:R-:W-:Y:S01]  /*0200*/  IMAD.WIDE R10, R19.reuse, 0x4, R12 ;  /* 0x00000004130a7825 */ /* 0x040fe200078e020c */
[----:B------:R-:W5:Y:S01]  /*0210*/  @!P0 LDG.E.EL R18, desc[UR4][R8.64] ;  /* 0x0000000408128981 */ /* 0x000f62000c2e1900 */
[----:B----4-:R-:W-:Y:S01]  /*0220*/  MOV R5, 0x3e800000 ;  /* 0x3e80000000057802 */ /* 0x010fe20000000f00 */
[----:B0-----:R-:W0:Y:S01]  /*0230*/  LDC.64 R2, c[0x0][0x248] ;  /* 0x00009200ff027b82 */ /* 0x001e220000000a00 */
[----:B---3--:R-:W-:Y:S01]  /*0240*/  IMAD.WIDE R12, R19, 0x4, R14 ;  /* 0x00000004130c7825 */ /* 0x008fe200078e020e */
[----:B------:R-:W-:-:S06]  /*0250*/  CS2R R14, SRZ ;  /* 0x00000000000e7805 */ /* 0x000fcc000001ff00 */
[----:B------:R-:W3:Y:S04]  /*0260*/  @!P0 LDG.E.EL R14, desc[UR4][R10.64] ;  /* 0x000000040a0e8981 */ /* 0x000ee8000c2e1900 */
[----:B------:R-:W3:Y:S01]  /*0270*/  @!P0 LDG.E.EL R15, desc[UR4][R12.64] ;  /* 0x000000040c0f8981 */ /* 0x000ee2000c2e1900 */
[----:B0-----:R-:W-:-:S04]  /*0280*/  IMAD.WIDE R2, R17, 0x4, R2 ;  /* 0x0000000411027825 */ /* 0x001fc800078e0202 */
[----:B--2---:R-:W-:-:S04]  /*0290*/  FADD R20, R20, 9.9999997473787516356e-06 ;  /* 0x3727c5ac14147421 */ /* 0x004fc80000000000 */
[----:B------:R-:W0:Y:S02]  /*02a0*/  MUFU.SQRT R4, R20 ;  /* 0x0000001400047308 */ /* 0x000e240000002000 */
[C---:B0-----:R-:W-:Y:S02]  /*02b0*/  FSETP.GT.AND P0, PT, R4.reuse, 8.50705917302346158658e+37, PT ;  /* 0x7e8000000400780b */ /* 0x041fe40003f04000 */
[----:B------:R-:W-:-:S11]  /*02c0*/  FSETP.GEU.AND P1, PT, R4, 1.175494350822287508e-38, PT ;  /* 0x008000000400780b */ /* 0x000fd60003f2e000 */
[----:B------:R-:W-:-:S04]  /*02d0*/  @P0 FMUL R4, R4, 0.25 ;  /* 0x3e80000004040820 */ /* 0x000fc80000400000 */
[----:B------:R-:W-:-:S06]  /*02e0*/  @!P1 FMUL R4, R4, 16777216 ;  /* 0x4b80000004049820 */ /* 0x000fcc0000400000 */
[----:B------:R-:W0:Y:S01]  /*02f0*/  MUFU.RCP R4, R4 ;  /* 0x0000000400047308 */ /* 0x000e220000001000 */
[----:B------:R-:W-:Y:S01]  /*0300*/  FSEL R5, R5, 1, P0 ;  /* 0x3f80000005057808 */ /* 0x000fe20000000000 */
[----:B-----5:R-:W-:Y:S01]  /*0310*/  FADD R21, R21, R0 ;  /* 0x0000000015157221 */ /* 0x020fe20000000000 */
[----:B------:R-:W-:-:S03]  /*0320*/  LOP3.LUT P0, RZ, R22, 0x10, RZ, 0xc0, !PT ;  /* 0x0000001016ff7812 */ /* 0x000fc6000780c0ff */
[----:B------:R-:W-:Y:S01]  /*0330*/  FADD R21, R21, R16 ;  /* 0x0000001015157221 */ /* 0x000fe20000000000 */
[----:B------:R-:W-:Y:S01]  /*0340*/  @!P1 FMUL R5, R5, 16777216 ;  /* 0x4b80000005059820 */ /* 0x000fe20000400000 */
[----:B------:R-:W-:Y:S02]  /*0350*/  ISETP.LT.AND P0, PT, R17, 0x10, !P0 ;  /* 0x000000101100780c */ /* 0x000fe40004701270 */
[----:B------:R-:W-:Y:S01]  /*0360*/  FADD R18, R21, -R18 ;  /* 0x8000001215127221 */ /* 0x000fe20000000000 */
[----:B0-----:R-:W-:-:S04]  /*0370*/  FMUL R5, R4, R5 ;  /* 0x0000000504057220 */ /* 0x001fc80000400000 */
[----:B------:R-:W-:-:S04]  /*0380*/  FMUL R18, R18, R5 ;  /* 0x0000000512127220 */ /* 0x000fc80000400000 */
[----:B---3--:R-:W-:-:S05]  /*0390*/  FFMA R14, R18, R14, R15 ;  /* 0x0000000e120e7223 */ /* 0x008fca000000000f */
[----:B------:R-:W-:-:S04]  /*03a0*/  FSETP.GEU.AND P1, PT, R14, RZ, PT ;  /* 0x000000ff0e00720b */ /* 0x000fc80003f2e000 */
[----:B------:R-:W-:Y:S01]  /*03b0*/  FSEL R5, R14, RZ, P1 ;  /* 0x000000ff0e057208 */ /* 0x000fe20000800000 */
[----:B------:R-:W-:Y:S08]  /*03c0*/  @!P0 EXIT ;  /* 0x000000000000894d */ /* 0x000ff00003800000 */
[----:B------:R-:W-:Y:S01]  /*03d0*/  STG.E desc[UR4][R2.64], R5 ;  /* 0x0000000502007986 */ /* 0x000fe2000c101904 */
[----:B------:R-:W-:Y:S05]  /*03e0*/  EXIT ;  /* 0x000000000000794d */ /* 0x000fea0003800000 */
.L_x_0:
[----:B------:R-:W-:-:S00]  /*03f0*/  BRA `(.L_x_0) ;  /* 0xfffffffc00fc7947 */ /* 0x000fc0000383ffff */
[----:B------:R-:W-:-:S00]  /*0400*/  NOP ;  /* 0x0000000000007918 */ /* 0x000fc00000000000 */
[----:B------:R-:W-:-:S00]  /*0410*/  NOP ;  /* 0x0000000000007918 */ /* 0x000fc00000000000 */
[----:B------:R-:W-:-:S00]  /*0420*/  NOP ;  /* 0x0000000000007918 */ /* 0x000fc00000000000 */
[----:B------:R-:W-:-:S00]  /*0430*/  NOP ;  /* 0x0000000000007918 */ /* 0x000fc00000000000 */
[----:B------:R-:W-:-:S00]  /*0440*/  NOP ;  /* 0x0000000000007918 */ /* 0x000fc00000000000 */
[----:B------:R-:W-:-:S00]  /*0450*/  NOP ;  /* 0x0000000000007918 */ /* 0x000fc00000000000 */
[----:B------:R-:W-:-:S00]  /*0460*/  NOP ;  /* 0x0000000000007918 */ /* 0x000fc00000000000 */
[----:B------:R-:W-:-:S00]  /*0470*/  NOP ;  /* 0x0000000000007918 */ /* 0x000fc00000000000 */
.L_x_1:


//--------------------- .nv.global.init           --------------------------
	.section	.nv.global.init,"aw",@progbits
.nv.global.init:
	.type		_$_str,@object
	.size		_$_str,(_$_str_$_2 - _$_str)
_$_str:
        /*0000*/ 	.byte	0x5f, 0x5f, 0x43, 0x55, 0x44, 0x41, 0x5f, 0x46, 0x54, 0x5a, 0x00
	.type		_$_str_$_2,@object
	.size		_$_str_$_2,(.L_1 - _$_str_$_2)
_$_str_$_2:
        /*000b*/ 	.byte	0x5f, 0x5f, 0x43, 0x55, 0x44, 0x41, 0x5f, 0x50, 0x52, 0x45, 0x43, 0x5f, 0x53, 0x51, 0x52, 0x54
        /*001b*/ 	.byte	0x00
.L_1:


//--------------------- .nv.constant0.triton_poi_fused__native_batch_norm_legit_no_training_add_convolution_relu_38 --------------------------
	.section	.nv.constant0.triton_poi_fused__native_batch_norm_legit_no_training_add_convolution_relu_38,"a",@progbits
	.sectionflags	@""
	.align	4
.nv.constant0.triton_poi_fused__native_batch_norm_legit_no_training_add_convolution_relu_38:
	.zero		596
